//
// Generated by NVIDIA NVVM Compiler
//
// Compiler Build ID: CL-36424714
// Cuda compilation tools, release 13.0, V13.0.88
// Based on NVVM 20.0.0
//

.version 9.0
.target sm_100
.address_size 64

	// .globl	_Z13matrixMultGPUPdS_S_i

.visible .entry _Z13matrixMultGPUPdS_S_i(
	.param .u64 .ptr .align 1 _Z13matrixMultGPUPdS_S_i_param_0,
	.param .u64 .ptr .align 1 _Z13matrixMultGPUPdS_S_i_param_1,
	.param .u64 .ptr .align 1 _Z13matrixMultGPUPdS_S_i_param_2,
	.param .u32 _Z13matrixMultGPUPdS_S_i_param_3
)
{
	.reg .pred 	%p<10>;
	.reg .b32 	%r<43>;
	.reg .b64 	%rd<67>;
	.reg .b64 	%fd<67>;

	ld.param.u64 	%rd14, [_Z13matrixMultGPUPdS_S_i_param_0];
	ld.param.u64 	%rd15, [_Z13matrixMultGPUPdS_S_i_param_1];
	ld.param.u32 	%r18, [_Z13matrixMultGPUPdS_S_i_param_3];
	cvta.to.global.u64 	%rd1, %rd15;
	cvta.to.global.u64 	%rd2, %rd14;
	mov.u32 	%r19, %tid.x;
	mov.u32 	%r20, %ntid.x;
	mov.u32 	%r21, %ctaid.x;
	mad.lo.s32 	%r1, %r20, %r21, %r19;
	mov.u32 	%r22, %tid.y;
	mov.u32 	%r23, %ntid.y;
	mov.u32 	%r24, %ctaid.y;
	mad.lo.s32 	%r25, %r23, %r24, %r22;
	max.s32 	%r26, %r1, %r25;
	setp.ge.s32 	%p1, %r26, %r18;
	@%p1 bra 	$L__BB0_13;
	mul.lo.s32 	%r3, %r18, %r25;
	and.b32  	%r4, %r18, 7;
	setp.lt.u32 	%p2, %r18, 8;
	mov.f64 	%fd66, 0d0000000000000000;
	mov.b32 	%r41, 0;
	@%p2 bra 	$L__BB0_4;
	and.b32  	%r28, %r18, 2147483640;
	neg.s32 	%r39, %r28;
	mul.wide.s32 	%rd16, %r18, 8;
	add.s64 	%rd3, %rd1, %rd16;
	mul.wide.s32 	%rd17, %r18, 16;
	add.s64 	%rd4, %rd1, %rd17;
	mul.wide.s32 	%rd18, %r18, 24;
	add.s64 	%rd5, %rd1, %rd18;
	mul.wide.s32 	%rd19, %r18, 32;
	add.s64 	%rd6, %rd1, %rd19;
	mul.wide.s32 	%rd20, %r18, 40;
	add.s64 	%rd7, %rd1, %rd20;
	mul.wide.s32 	%rd21, %r18, 48;
	add.s64 	%rd8, %rd1, %rd21;
	mul.wide.s32 	%rd22, %r18, 56;
	add.s64 	%rd9, %rd1, %rd22;
	mul.wide.u32 	%rd23, %r3, 8;
	add.s64 	%rd24, %rd23, %rd2;
	add.s64 	%rd66, %rd24, 32;
	mov.f64 	%fd66, 0d0000000000000000;
	mov.u32 	%r38, %r1;
$L__BB0_3:
	.pragma "nounroll";
	and.b32  	%r41, %r18, 2147483640;
	mul.wide.s32 	%rd25, %r38, 8;
	add.s64 	%rd26, %rd3, %rd25;
	add.s64 	%rd27, %rd4, %rd25;
	add.s64 	%rd28, %rd5, %rd25;
	add.s64 	%rd29, %rd6, %rd25;
	add.s64 	%rd30, %rd7, %rd25;
	add.s64 	%rd31, %rd8, %rd25;
	add.s64 	%rd32, %rd9, %rd25;
	add.s64 	%rd33, %rd1, %rd25;
	ld.global.f64 	%fd16, [%rd66+-32];
	ld.global.f64 	%fd17, [%rd33];
	fma.rn.f64 	%fd18, %fd16, %fd17, %fd66;
	ld.global.f64 	%fd19, [%rd66+-24];
	ld.global.f64 	%fd20, [%rd26];
	fma.rn.f64 	%fd21, %fd19, %fd20, %fd18;
	ld.global.f64 	%fd22, [%rd66+-16];
	ld.global.f64 	%fd23, [%rd27];
	fma.rn.f64 	%fd24, %fd22, %fd23, %fd21;
	ld.global.f64 	%fd25, [%rd66+-8];
	ld.global.f64 	%fd26, [%rd28];
	fma.rn.f64 	%fd27, %fd25, %fd26, %fd24;
	ld.global.f64 	%fd28, [%rd66];
	ld.global.f64 	%fd29, [%rd29];
	fma.rn.f64 	%fd30, %fd28, %fd29, %fd27;
	ld.global.f64 	%fd31, [%rd66+8];
	ld.global.f64 	%fd32, [%rd30];
	fma.rn.f64 	%fd33, %fd31, %fd32, %fd30;
	ld.global.f64 	%fd34, [%rd66+16];
	ld.global.f64 	%fd35, [%rd31];
	fma.rn.f64 	%fd36, %fd34, %fd35, %fd33;
	ld.global.f64 	%fd37, [%rd66+24];
	ld.global.f64 	%fd38, [%rd32];
	fma.rn.f64 	%fd66, %fd37, %fd38, %fd36;
	add.s32 	%r39, %r39, 8;
	shl.b32 	%r29, %r18, 3;
	add.s32 	%r38, %r38, %r29;
	add.s64 	%rd66, %rd66, 64;
	setp.ne.s32 	%p3, %r39, 0;
	@%p3 bra 	$L__BB0_3;
$L__BB0_4:
	setp.eq.s32 	%p4, %r4, 0;
	@%p4 bra 	$L__BB0_12;
	and.b32  	%r12, %r18, 3;
	setp.lt.u32 	%p5, %r4, 4;
	@%p5 bra 	$L__BB0_7;
	add.s32 	%r30, %r41, %r3;
	mul.wide.u32 	%rd34, %r30, 8;
	add.s64 	%rd35, %rd2, %rd34;
	ld.global.f64 	%fd40, [%rd35];
	mad.lo.s32 	%r31, %r41, %r18, %r1;
	mul.wide.s32 	%rd36, %r31, 8;
	add.s64 	%rd37, %rd1, %rd36;
	ld.global.f64 	%fd41, [%rd37];
	fma.rn.f64 	%fd42, %fd40, %fd41, %fd66;
	cvt.u64.u32 	%rd38, %r3;
	cvt.u64.u32 	%rd39, %r41;
	add.s64 	%rd40, %rd39, %rd38;
	shl.b64 	%rd41, %rd40, 3;
	add.s64 	%rd42, %rd2, %rd41;
	ld.global.f64 	%fd43, [%rd42+8];
	mul.wide.s32 	%rd43, %r18, 8;
	add.s64 	%rd44, %rd37, %rd43;
	ld.global.f64 	%fd44, [%rd44];
	fma.rn.f64 	%fd45, %fd43, %fd44, %fd42;
	ld.global.f64 	%fd46, [%rd42+16];
	add.s64 	%rd45, %rd44, %rd43;
	ld.global.f64 	%fd47, [%rd45];
	fma.rn.f64 	%fd48, %fd46, %fd47, %fd45;
	ld.global.f64 	%fd49, [%rd42+24];
	add.s64 	%rd46, %rd45, %rd43;
	ld.global.f64 	%fd50, [%rd46];
	fma.rn.f64 	%fd66, %fd49, %fd50, %fd48;
	add.s32 	%r41, %r41, 4;
$L__BB0_7:
	setp.eq.s32 	%p6, %r12, 0;
	@%p6 bra 	$L__BB0_12;
	setp.eq.s32 	%p7, %r12, 1;
	@%p7 bra 	$L__BB0_10;
	add.s32 	%r32, %r41, %r3;
	mul.wide.u32 	%rd47, %r32, 8;
	add.s64 	%rd48, %rd2, %rd47;
	ld.global.f64 	%fd52, [%rd48];
	mad.lo.s32 	%r33, %r41, %r18, %r1;
	mul.wide.s32 	%rd49, %r33, 8;
	add.s64 	%rd50, %rd1, %rd49;
	ld.global.f64 	%fd53, [%rd50];
	fma.rn.f64 	%fd54, %fd52, %fd53, %fd66;
	cvt.u64.u32 	%rd51, %r3;
	cvt.u64.u32 	%rd52, %r41;
	add.s64 	%rd53, %rd52, %rd51;
	shl.b64 	%rd54, %rd53, 3;
	add.s64 	%rd55, %rd2, %rd54;
	ld.global.f64 	%fd55, [%rd55+8];
	mul.wide.s32 	%rd56, %r18, 8;
	add.s64 	%rd57, %rd50, %rd56;
	ld.global.f64 	%fd56, [%rd57];
	fma.rn.f64 	%fd66, %fd55, %fd56, %fd54;
	add.s32 	%r41, %r41, 2;
$L__BB0_10:
	and.b32  	%r34, %r18, 1;
	setp.eq.b32 	%p8, %r34, 1;
	not.pred 	%p9, %p8;
	@%p9 bra 	$L__BB0_12;
	add.s32 	%r35, %r41, %r3;
	mul.wide.u32 	%rd58, %r35, 8;
	add.s64 	%rd59, %rd2, %rd58;
	ld.global.f64 	%fd57, [%rd59];
	mad.lo.s32 	%r36, %r41, %r18, %r1;
	mul.wide.s32 	%rd60, %r36, 8;
	add.s64 	%rd61, %rd1, %rd60;
	ld.global.f64 	%fd58, [%rd61];
	fma.rn.f64 	%fd66, %fd57, %fd58, %fd66;
$L__BB0_12:
	ld.param.u64 	%rd65, [_Z13matrixMultGPUPdS_S_i_param_2];
	add.s32 	%r37, %r3, %r1;
	cvta.to.global.u64 	%rd62, %rd65;
	mul.wide.s32 	%rd63, %r37, 8;
	add.s64 	%rd64, %rd62, %rd63;
	st.global.f64 	[%rd64], %fd66;
$L__BB0_13:
	ret;

}


// ===== COMPILED SASS (sm_100) =====

	.target	sm_100

	.elftype	@"ET_EXEC"


//--------------------- .note.nv.tkinfo           --------------------------
	.section	.note.nv.tkinfo,"",@"SHT_NOTE"
	.sectionflags	@"SHF_NOTE_NV_TKINFO"
	.tkinfo
        /*0018*/ 	.word	0x00000002
        /*0030*/ 	.string	""
        /*0030*/ 	.string	"ptxas"
        /*0030*/ 	.string	"Cuda compilation tools, release 13.0, V13.0.88"
        /*0030*/ 	.string	"Build cuda_13.0.r13.0/compiler.36424714_0"
        /*0030*/ 	.string	"-arch sm_100 -m 64 "



//--------------------- .note.nv.cuinfo           --------------------------
	.section	.note.nv.cuinfo,"",@"SHT_NOTE"
	.sectionflags	@"SHF_NOTE_NV_CUINFO"
        /*0018*/ 	.short	0x0002
        /*001a*/ 	.short	0x0064
        /*001c*/ 	.short	0x0082
	.zero		2


//--------------------- .nv.info                  --------------------------
	.section	.nv.info,"",@"SHT_CUDA_INFO"
	.align	4


	//----- nvinfo : EIATTR_REGCOUNT
	.align		4
        /*0000*/ 	.byte	0x04, 0x2f
        /*0002*/ 	.short	(.L_1 - .L_0)
	.align		4
.L_0:
        /*0004*/ 	.word	index@(_Z13matrixMultGPUPdS_S_i)
        /*0008*/ 	.word	0x0000001e


	//----- nvinfo : EIATTR_FRAME_SIZE
	.align		4
.L_1:
        /*000c*/ 	.byte	0x04, 0x11
        /*000e*/ 	.short	(.L_3 - .L_2)
	.align		4
.L_2:
        /*0010*/ 	.word	index@(_Z13matrixMultGPUPdS_S_i)
        /*0014*/ 	.word	0x00000000


	//----- nvinfo : EIATTR_MIN_STACK_SIZE
	.align		4
.L_3:
        /*0018*/ 	.byte	0x04, 0x12
        /*001a*/ 	.short	(.L_5 - .L_4)
	.align		4
.L_4:
        /*001c*/ 	.word	index@(_Z13matrixMultGPUPdS_S_i)
        /*0020*/ 	.word	0x00000000
.L_5:


//--------------------- .nv.compat                --------------------------
	.section	.nv.compat,"",@"SHT_CUDA_COMPAT_INFO"
	.align	4
        /*0000*/ 	.byte	0x02, 0x09, 0x00, 0x00, 0x02, 0x02, 0x01, 0x00, 0x02, 0x05, 0x05, 0x00, 0x03, 0x07, 0x01, 0x01
        /*0010*/ 	.byte	0x02, 0x03, 0x00, 0x00, 0x02, 0x06, 0x01, 0x00, 0x04, 0x0b, 0x08, 0x00, 0x01, 0x00, 0x00, 0x00
        /*0020*/ 	.byte	0x00, 0x00, 0x00, 0x00


//--------------------- .nv.info._Z13matrixMultGPUPdS_S_i --------------------------
	.section	.nv.info._Z13matrixMultGPUPdS_S_i,"",@"SHT_CUDA_INFO"
	.sectionflags	@""
	.align	4


	//----- nvinfo : EIATTR_CUDA_API_VERSION
	.align		4
        /*0000*/ 	.byte	0x04, 0x37
        /*0002*/ 	.short	(.L_7 - .L_6)
.L_6:
        /*0004*/ 	.word	0x00000082


	//----- nvinfo : EIATTR_KPARAM_INFO
	.align		4
.L_7:
        /*0008*/ 	.byte	0x04, 0x17
        /*000a*/ 	.short	(.L_9 - .L_8)
.L_8:
        /*000c*/ 	.word	0x00000000
        /*0010*/ 	.short	0x0003
        /*0012*/ 	.short	0x0018
        /*0014*/ 	.byte	0x00, 0xf0, 0x11, 0x00


	//----- nvinfo : EIATTR_KPARAM_INFO
	.align		4
.L_9:
        /*0018*/ 	.byte	0x04, 0x17
        /*001a*/ 	.short	(.L_11 - .L_10)
.L_10:
        /*001c*/ 	.word	0x00000000
        /*0020*/ 	.short	0x0002
        /*0022*/ 	.short	0x0010
        /*0024*/ 	.byte	0x00, 0xf5, 0x21, 0x00


	//----- nvinfo : EIATTR_KPARAM_INFO
	.align		4
.L_11:
        /*0028*/ 	.byte	0x04, 0x17
        /*002a*/ 	.short	(.L_13 - .L_12)
.L_12:
        /*002c*/ 	.word	0x00000000
        /*0030*/ 	.short	0x0001
        /*0032*/ 	.short	0x0008
        /*0034*/ 	.byte	0x00, 0xf5, 0x21, 0x00


	//----- nvinfo : EIATTR_KPARAM_INFO
	.align		4
.L_13:
        /*0038*/ 	.byte	0x04, 0x17
        /*003a*/ 	.short	(.L_15 - .L_14)
.L_14:
        /*003c*/ 	.word	0x00000000
        /*0040*/ 	.short	0x0000
        /*0042*/ 	.short	0x0000
        /*0044*/ 	.byte	0x00, 0xf5, 0x21, 0x00


	//----- nvinfo : EIATTR_SPARSE_MMA_MASK
	.align		4
.L_15:
        /*0048*/ 	.byte	0x03, 0x50
        /*004a*/ 	.short	0x0000


	//----- nvinfo : EIATTR_MAXREG_COUNT
	.align		4
        /*004c*/ 	.byte	0x03, 0x1b
        /*004e*/ 	.short	0x00ff


	//----- nvinfo : EIATTR_MERCURY_ISA_VERSION
	.align		4
        /*0050*/ 	.byte	0x03, 0x5f
        /*0052*/ 	.short	0x0101


	//----- nvinfo : EIATTR_VRC_CTA_INIT_COUNT
	.align		4
        /*0054*/ 	.byte	0x02, 0x4a
	.zero		1
	.zero		1


	//----- nvinfo : EIATTR_EXIT_INSTR_OFFSETS
	.align		4
        /*0058*/ 	.byte	0x04, 0x1c
        /*005a*/ 	.short	(.L_17 - .L_16)


	//   ....[0]....
.L_16:
        /*005c*/ 	.word	0x000000c0


	//   ....[1]....
        /*0060*/ 	.word	0x00000ad0


	//----- nvinfo : EIATTR_CBANK_PARAM_SIZE
	.align		4
.L_17:
        /*0064*/ 	.byte	0x03, 0x19
        /*0066*/ 	.short	0x001c


	//----- nvinfo : EIATTR_PARAM_CBANK
	.align		4
        /*0068*/ 	.byte	0x04, 0x0a
        /*006a*/ 	.short	(.L_19 - .L_18)
	.align		4
.L_18:
        /*006c*/ 	.word	index@(.nv.constant0._Z13matrixMultGPUPdS_S_i)
        /*0070*/ 	.short	0x0380
        /*0072*/ 	.short	0x001c


	//----- nvinfo : EIATTR_SW_WAR
	.align		4
.L_19:
        /*0074*/ 	.byte	0x04, 0x36
        /*0076*/ 	.short	(.L_21 - .L_20)
.L_20:
        /*0078*/ 	.word	0x00000008
.L_21:


//--------------------- .nv.callgraph             --------------------------
	.section	.nv.callgraph,"",@"SHT_CUDA_CALLGRAPH"
	.align	4
	.sectionentsize	8
	.align		4
        /*0000*/ 	.word	0x00000000
	.align		4
        /*0004*/ 	.word	0xffffffff
	.align		4
        /*0008*/ 	.word	0x00000000
	.align		4
        /*000c*/ 	.word	0xfffffffe
	.align		4
        /*0010*/ 	.word	0x00000000
	.align		4
        /*0014*/ 	.word	0xfffffffd
	.align		4
        /*0018*/ 	.word	0x00000000
	.align		4
        /*001c*/ 	.word	0xfffffffc


//--------------------- .text._Z13matrixMultGPUPdS_S_i --------------------------
	.section	.text._Z13matrixMultGPUPdS_S_i,"ax",@progbits
	.align	128
        .global         _Z13matrixMultGPUPdS_S_i
        .type           _Z13matrixMultGPUPdS_S_i,@function
        .size           _Z13matrixMultGPUPdS_S_i,(.L_x_5 - _Z13matrixMultGPUPdS_S_i)
        .other          _Z13matrixMultGPUPdS_S_i,@"STO_CUDA_ENTRY STV_DEFAULT"
_Z13matrixMultGPUPdS_S_i:
.text._Z13matrixMultGPUPdS_S_i:
[----:B------:R-:W-:Y:S01]  /*0000*/  LDC R1, c[0x0][0x37c] ;  /* 0x0000df00ff017b82 */ /* 0x000fe20000000800 */
[----:B------:R-:W0:Y:S01]  /*0010*/  S2R R0, SR_TID.X ;  /* 0x0000000000007919 */ /* 0x000e220000002100 */
[----:B------:R-:W0:Y:S01]  /*0020*/  LDCU UR4, c[0x0][0x360] ;  /* 0x00006c00ff0477ac */ /* 0x000e220008000800 */
[----:B------:R-:W0:Y:S01]  /*0030*/  S2R R3, SR_CTAID.X ;  /* 0x0000000000037919 */ /* 0x000e220000002500 */
[----:B------:R-:W1:Y:S01]  /*0040*/  LDCU UR5, c[0x0][0x364] ;  /* 0x00006c80ff0577ac */ /* 0x000e620008000800 */
[----:B------:R-:W1:Y:S01]  /*0050*/  S2R R21, SR_TID.Y ;  /* 0x0000000000157919 */ /* 0x000e620000002200 */
[----:B------:R-:W2:Y:S01]  /*0060*/  LDCU UR18, c[0x0][0x398] ;  /* 0x00007300ff1277ac */ /* 0x000ea20008000800 */
[----:B------:R-:W1:Y:S01]  /*0070*/  S2R R2, SR_CTAID.Y ;  /* 0x0000000000027919 */ /* 0x000e620000002600 */
[----:B0-----:R-:W-:Y:S02]  /*0080*/  IMAD R0, R3, UR4, R0 ;  /* 0x0000000403007c24 */ /* 0x001fe4000f8e0200 */
[----:B-1----:R-:W-:-:S05]  /*0090*/  IMAD R21, R2, UR5, R21 ;  /* 0x0000000502157c24 */ /* 0x002fca000f8e0215 */
[----:B------:R-:W-:-:S04]  /*00a0*/  VIMNMX R2, PT, PT, R0, R21, !PT ;  /* 0x0000001500027248 */ /* 0x000fc80007fe0100 */
[----:B--2---:R-:W-:-:S13]  /*00b0*/  ISETP.GE.AND P0, PT, R2, UR18, PT ;  /* 0x0000001202007c0c */ /* 0x004fda000bf06270 */
[----:B------:R-:W-:Y:S05]  /*00c0*/  @P0 EXIT ;  /* 0x000000000000094d */ /* 0x000fea0003800000 */
[----:B------:R-:W-:Y:S02]  /*00d0*/  UISETP.GE.U32.AND UP0, UPT, UR18, 0x8, UPT ;  /* 0x000000081200788c */ /* 0x000fe4000bf06070 */
[----:B------:R-:W-:Y:S01]  /*00e0*/  IMAD R21, R21, UR18, RZ ;  /* 0x0000001215157c24 */ /* 0x000fe2000f8e02ff */
[----:B------:R-:W-:Y:S01]  /*00f0*/  CS2R R12, SRZ ;  /* 0x00000000000c7805 */ /* 0x000fe2000001ff00 */
[----:B------:R-:W0:Y:S01]  /*0100*/  LDCU.64 UR16, c[0x0][0x358] ;  /* 0x00006b00ff1077ac */ /* 0x000e220008000a00 */
[----:B------:R-:W-:-:S04]  /*0110*/  UMOV UR4, URZ ;  /* 0x000000ff00047c82 */ /* 0x000fc80008000000 */
[----:B------:R-:W-:Y:S05]  /*0120*/  BRA.U !UP0, `(.L_x_0) ;  /* 0x0000000508147547 */ /* 0x000fea000b800000 */
[----:B------:R-:W1:Y:S01]  /*0130*/  LDCU.128 UR20, c[0x0][0x380] ;  /* 0x00007000ff1477ac */ /* 0x000e620008000c00 */
[----:B------:R-:W-:Y:S01]  /*0140*/  IMAD.MOV.U32 R20, RZ, RZ, R0 ;  /* 0x000000ffff147224 */ /* 0x000fe200078e0000 */
[----:B------:R-:W-:Y:S01]  /*0150*/  CS2R R12, SRZ ;  /* 0x00000000000c7805 */ /* 0x000fe2000001ff00 */
[----:B------:R-:W-:-:S04]  /*0160*/  ULOP3.LUT UR4, UR18, 0x7ffffff8, URZ, 0xc0, !UPT ;  /* 0x7ffffff812047892 */ /* 0x000fc8000f8ec0ff */
[----:B------:R-:W-:Y:S01]  /*0170*/  UIADD3 UR4, UPT, UPT, -UR4, URZ, URZ ;  /* 0x000000ff04047290 */ /* 0x000fe2000fffe1ff */
[----:B-1----:R-:W-:Y:S01]  /*0180*/  MOV R2, UR20 ;  /* 0x0000001400027c02 */ /* 0x002fe20008000f00 */
[----:B------:R-:W-:Y:S01]  /*0190*/  IMAD.U32 R3, RZ, RZ, UR21 ;  /* 0x00000015ff037e24 */ /* 0x000fe2000f8e00ff */
[----:B------:R-:W-:Y:S02]  /*01a0*/  UIMAD.WIDE UR6, UR18, 0x18, UR22 ;  /* 0x00000018120678a5 */ /* 0x000fe4000f8e0216 */
[----:B------:R-:W-:Y:S01]  /*01b0*/  UIMAD.WIDE UR8, UR18, 0x20, UR22 ;  /* 0x00000020120878a5 */ /* 0x000fe2000f8e0216 */
[----:B------:R-:W-:Y:S01]  /*01c0*/  IMAD.WIDE.U32 R2, R21, 0x8, R2 ;  /* 0x0000000815027825 */ /* 0x000fe200078e0002 */
[----:B------:R-:W-:Y:S02]  /*01d0*/  UIMAD.WIDE UR10, UR18, 0x28, UR22 ;  /* 0x00000028120a78a5 */ /* 0x000fe4000f8e0216 */
[----:B------:R-:W-:Y:S01]  /*01e0*/  UIMAD.WIDE UR12, UR18, 0x30, UR22 ;  /* 0x00000030120c78a5 */ /* 0x000fe2000f8e0216 */
[----:B------:R-:W-:Y:S01]  /*01f0*/  IADD3 R8, P0, PT, R2, 0x20, RZ ;  /* 0x0000002002087810 */ /* 0x000fe20007f1e0ff */
[----:B------:R-:W-:-:S03]  /*0200*/  UIMAD.WIDE UR14, UR18, 0x38, UR22 ;  /* 0x00000038120e78a5 */ /* 0x000fc6000f8e0216 */
[----:B------:R-:W-:-:S09]  /*0210*/  IADD3.X R9, PT, PT, RZ, R3, RZ, P0, !PT ;  /* 0x00000003ff097210 */ /* 0x000fd200007fe4ff */
.L_x_1:
[----:B------:R-:W-:Y:S01]  /*0220*/  HFMA2 R23, -RZ, RZ, 0, 4.76837158203125e-07 ;  /* 0x00000008ff177431 */ /* 0x000fe200000001ff */
[----:B------:R-:W-:Y:S01]  /*0230*/  UIMAD.WIDE UR24, UR18, 0x8, UR22 ;  /* 0x00000008121878a5 */ /* 0x000fe2000f8e0216 */
[----:B------:R-:W-:Y:S01]  /*0240*/  IMAD.MOV.U32 R2, RZ, RZ, R8 ;  /* 0x000000ffff027224 */ /* 0x000fe200078e0008 */
[----:B------:R-:W-:Y:S01]  /*0250*/  MOV R3, R9 ;  /* 0x0000000900037202 */ /* 0x000fe20000000f00 */
[----:B------:R-:W-:-:S03]  /*0260*/  UIMAD.WIDE UR20, UR18, 0x10, UR22 ;  /* 0x00000010121478a5 */ /* 0x000fc6000f8e0216 */
[----:B------:R-:W-:Y:S01]  /*0270*/  MOV R19, UR25 ;  /* 0x0000001900137c02 */ /* 0x000fe20008000f00 */
[----:B------:R-:W-:Y:S01]  /*0280*/  IMAD.U32 R18, RZ, RZ, UR24 ;  /* 0x00000018ff127e24 */ /* 0x000fe2000f8e00ff */
[----:B0-----:R-:W2:Y:S01]  /*0290*/  LDG.E.64 R24, desc[UR16][R2.64+-0x20] ;  /* 0xffffe01002187981 */ /* 0x001ea2000c1e1b00 */
[C---:B------:R-:W-:Y:S01]  /*02a0*/  IMAD.WIDE R22, R20.reuse, R23, UR22 ;  /* 0x0000001614167e25 */ /* 0x040fe2000f8e0217 */
[----:B------:R-:W-:Y:S02]  /*02b0*/  MOV R16, UR20 ;  /* 0x0000001400107c02 */ /* 0x000fe40008000f00 */
[----:B------:R-:W3:Y:S01]  /*02c0*/  LDG.E.64 R10, desc[UR16][R2.64+-0x18] ;  /* 0xffffe810020a7981 */ /* 0x000ee2000c1e1b00 */
[----:B------:R-:W-:-:S03]  /*02d0*/  IMAD.WIDE R18, R20, 0x8, R18 ;  /* 0x0000000814127825 */ /* 0x000fc600078e0212 */
[----:B------:R-:W2:Y:S01]  /*02e0*/  LDG.E.64 R22, desc[UR16][R22.64] ;  /* 0x0000001016167981 */ /* 0x000ea2000c1e1b00 */
[----:B------:R-:W-:-:S03]  /*02f0*/  IMAD.U32 R17, RZ, RZ, UR21 ;  /* 0x00000015ff117e24 */ /* 0x000fc6000f8e00ff */
[----:B------:R-:W3:Y:S01]  /*0300*/  LDG.E.64 R18, desc[UR16][R18.64] ;  /* 0x0000001012127981 */ /* 0x000ee2000c1e1b00 */
[----:B------:R-:W-:-:S04]  /*0310*/  IMAD.WIDE R16, R20, 0x8, R16 ;  /* 0x0000000814107825 */ /* 0x000fc800078e0210 */
[----:B------:R-:W-:Y:S01]  /*0320*/  HFMA2 R9, -RZ, RZ, 0, 4.76837158203125e-07 ;  /* 0x00000008ff097431 */ /* 0x000fe200000001ff */
[----:B------:R-:W4:Y:S04]  /*0330*/  LDG.E.64 R14, desc[UR16][R2.64+-0x10] ;  /* 0xfffff010020e7981 */ /* 0x000f28000c1e1b00 */
[----:B------:R-:W4:Y:S01]  /*0340*/  LDG.E.64 R16, desc[UR16][R16.64] ;  /* 0x0000001010107981 */ /* 0x000f22000c1e1b00 */
[----:B------:R-:W-:-:S03]  /*0350*/  IMAD.WIDE R8, R20, R9, UR6 ;  /* 0x0000000614087e25 */ /* 0x000fc6000f8e0209 */
[----:B------:R-:W5:Y:S04]  /*0360*/  LDG.E.64 R6, desc[UR16][R2.64+-0x8] ;  /* 0xfffff81002067981 */ /* 0x000f68000c1e1b00 */
[----:B------:R-:W5:Y:S01]  /*0370*/  LDG.E.64 R8, desc[UR16][R8.64] ;  /* 0x0000001008087981 */ /* 0x000f62000c1e1b00 */
[----:B------:R-:W-:-:S05]  /*0380*/  MOV R5, 0x8 ;  /* 0x0000000800057802 */ /* 0x000fca0000000f00 */
[----:B------:R-:W-:-:S06]  /*0390*/  IMAD.WIDE R4, R20, R5, UR8 ;  /* 0x0000000814047e25 */ /* 0x000fcc000f8e0205 */
[----:B------:R-:W5:Y:S01]  /*03a0*/  LDG.E.64 R4, desc[UR16][R4.64] ;  /* 0x0000001004047981 */ /* 0x000f62000c1e1b00 */
[----:B--2---:R-:W-:Y:S01]  /*03b0*/  DFMA R24, R24, R22, R12 ;  /* 0x000000161818722b */ /* 0x004fe2000000000c */
[----:B------:R-:W-:Y:S02]  /*03c0*/  IMAD.MOV.U32 R23, RZ, RZ, 0x8 ;  /* 0x00000008ff177424 */ /* 0x000fe400078e00ff */
[----:B------:R-:W2:Y:S02]  /*03d0*/  LDG.E.64 R12, desc[UR16][R2.64] ;  /* 0x00000010020c7981 */ /* 0x000ea4000c1e1b00 */
[----:B------:R-:W-:-:S03]  /*03e0*/  IMAD.WIDE R22, R20, R23, UR10 ;  /* 0x0000000a14167e25 */ /* 0x000fc6000f8e0217 */
[----:B---3--:R-:W-:Y:S01]  /*03f0*/  DFMA R18, R10, R18, R24 ;  /* 0x000000120a12722b */ /* 0x008fe20000000018 */
[----:B------:R-:W-:Y:S01]  /*0400*/  MOV R25, 0x8 ;  /* 0x0000000800197802 */ /* 0x000fe20000000f00 */
[----:B------:R-:W3:Y:S04]  /*0410*/  LDG.E.64 R10, desc[UR16][R2.64+0x8] ;  /* 0x00000810020a7981 */ /* 0x000ee8000c1e1b00 */
[----:B------:R-:W3:Y:S01]  /*0420*/  LDG.E.64 R22, desc[UR16][R22.64] ;  /* 0x0000001016167981 */ /* 0x000ee2000c1e1b00 */
[C---:B------:R-:W-:Y:S01]  /*0430*/  IMAD.WIDE R24, R20.reuse, R25, UR12 ;  /* 0x0000000c14187e25 */ /* 0x040fe2000f8e0219 */
[----:B----4-:R-:W-:Y:S01]  /*0440*/  DFMA R16, R14, R16, R18 ;  /* 0x000000100e10722b */ /* 0x010fe20000000012 */
[----:B------:R-:W-:Y:S01]  /*0450*/  MOV R19, 0x8 ;  /* 0x0000000800137802 */ /* 0x000fe20000000f00 */
[----:B------:R-:W4:Y:S04]  /*0460*/  LDG.E.64 R14, desc[UR16][R2.64+0x10] ;  /* 0x00001010020e7981 */ /* 0x000f28000c1e1b00 */
[----:B------:R-:W4:Y:S01]  /*0470*/  LDG.E.64 R24, desc[UR16][R24.64] ;  /* 0x0000001018187981 */ /* 0x000f22000c1e1b00 */
[----:B------:R-:W-:Y:S01]  /*0480*/  IMAD.WIDE R18, R20, R19, UR14 ;  /* 0x0000000e14127e25 */ /* 0x000fe2000f8e0213 */
[----:B-----5:R-:W-:-:S02]  /*0490*/  DFMA R8, R6, R8, R16 ;  /* 0x000000080608722b */ /* 0x020fc40000000010 */
[----:B------:R-:W5:Y:S04]  /*04a0*/  LDG.E.64 R6, desc[UR16][R2.64+0x18] ;  /* 0x0000181002067981 */ /* 0x000f68000c1e1b00 */
[----:B------:R-:W5:Y:S01]  /*04b0*/  LDG.E.64 R18, desc[UR16][R18.64] ;  /* 0x0000001012127981 */ /* 0x000f62000c1e1b00 */
[----:B------:R-:W-:-:S04]  /*04c0*/  UIADD3 UR4, UPT, UPT, UR4, 0x8, URZ ;  /* 0x0000000804047890 */ /* 0x000fc8000fffe0ff */
[----:B------:R-:W-:Y:S01]  /*04d0*/  UISETP.NE.AND UP0, UPT, UR4, URZ, UPT ;  /* 0x000000ff0400728c */ /* 0x000fe2000bf05270 */
[----:B--2---:R-:W-:-:S08]  /*04e0*/  DFMA R4, R12, R4, R8 ;  /* 0x000000040c04722b */ /* 0x004fd00000000008 */
[----:B---3--:R-:W-:-:S08]  /*04f0*/  DFMA R4, R10, R22, R4 ;  /* 0x000000160a04722b */ /* 0x008fd00000000004 */
[----:B----4-:R-:W-:Y:S01]  /*0500*/  DFMA R4, R14, R24, R4 ;  /* 0x000000180e04722b */ /* 0x010fe20000000004 */
[----:B------:R-:W-:-:S07]  /*0510*/  IADD3 R8, P0, PT, R2, 0x40, RZ ;  /* 0x0000004002087810 */ /* 0x000fce0007f1e0ff */
[----:B-----5:R-:W-:Y:S01]  /*0520*/  DFMA R12, R6, R18, R4 ;  /* 0x00000012060c722b */ /* 0x020fe20000000004 */
[----:B------:R-:W-:Y:S01]  /*0530*/  IMAD.U32 R5, RZ, RZ, UR18 ;  /* 0x00000012ff057e24 */ /* 0x000fe2000f8e00ff */
[----:B------:R-:W-:-:S04]  /*0540*/  IADD3.X R9, PT, PT, RZ, R3, RZ, P0, !PT ;  /* 0x00000003ff097210 */ /* 0x000fc800007fe4ff */
[----:B------:R-:W-:Y:S01]  /*0550*/  LEA R20, R5, R20, 0x3 ;  /* 0x0000001405147211 */ /* 0x000fe200078e18ff */
[----:B------:R-:W-:Y:S06]  /*0560*/  BRA.U UP0, `(.L_x_1) ;  /* 0xfffffffd002c7547 */ /* 0x000fec000b83ffff */
[----:B------:R-:W-:-:S12]  /*0570*/  ULOP3.LUT UR4, UR18, 0x7ffffff8, URZ, 0xc0, !UPT ;  /* 0x7ffffff812047892 */ /* 0x000fd8000f8ec0ff */
.L_x_0:
[----:B------:R-:W-:-:S04]  /*0580*/  ULOP3.LUT UR6, UR18, 0x7, URZ, 0xc0, !UPT ;  /* 0x0000000712067892 */ /* 0x000fc8000f8ec0ff */
[----:B------:R-:W-:-:S09]  /*0590*/  UISETP.NE.AND UP0, UPT, UR6, URZ, UPT ;  /* 0x000000ff0600728c */ /* 0x000fd2000bf05270 */
[----:B------:R-:W-:Y:S05]  /*05a0*/  BRA.U !UP0, `(.L_x_2) ;  /* 0x0000000508387547 */ /* 0x000fea000b800000 */
[----:B------:R-:W-:Y:S02]  /*05b0*/  UISETP.GE.U32.AND UP0, UPT, UR6, 0x4, UPT ;  /* 0x000000040600788c */ /* 0x000fe4000bf06070 */
[----:B------:R-:W-:-:S04]  /*05c0*/  ULOP3.LUT UR5, UR18, 0x3, URZ, 0xc0, !UPT ;  /* 0x0000000312057892 */ /* 0x000fc8000f8ec0ff */
[----:B------:R-:W-:-:S03]  /*05d0*/  UISETP.NE.AND UP1, UPT, UR5, URZ, UPT ;  /* 0x000000ff0500728c */ /* 0x000fc6000bf25270 */
[----:B------:R-:W-:Y:S08]  /*05e0*/  BRA.U !UP0, `(.L_x_3) ;  /* 0x00000001087c7547 */ /* 0x000ff0000b800000 */
[----:B------:R-:W1:Y:S01]  /*05f0*/  LDC.64 R10, c[0x0][0x380] ;  /* 0x0000e000ff0a7b82 */ /* 0x000e620000000a00 */
[----:B------:R-:W2:Y:S01]  /*0600*/  LDCU.64 UR6, c[0x0][0x380] ;  /* 0x00007000ff0677ac */ /* 0x000ea20008000a00 */
[----:B------:R-:W-:Y:S01]  /*0610*/  IMAD.U32 R5, RZ, RZ, UR4 ;  /* 0x00000004ff057e24 */ /* 0x000fe2000f8e00ff */
[C---:B------:R-:W-:Y:S01]  /*0620*/  IADD3 R3, PT, PT, R21.reuse, UR4, RZ ;  /* 0x0000000415037c10 */ /* 0x040fe2000fffe0ff */
[----:B------:R-:W-:Y:S01]  /*0630*/  IMAD.U32 R23, RZ, RZ, UR18 ;  /* 0x00000012ff177e24 */ /* 0x000fe2000f8e00ff */
[----:B------:R-:W-:Y:S01]  /*0640*/  IADD3 R2, P0, PT, R21, UR4, RZ ;  /* 0x0000000415027c10 */ /* 0x000fe2000ff1e0ff */
[----:B------:R-:W-:Y:S02]  /*0650*/  IMAD R5, R5, UR18, R0 ;  /* 0x0000001205057c24 */ /* 0x000fe4000f8e0200 */
[----:B------:R-:W3:Y:S01]  /*0660*/  LDC.64 R18, c[0x0][0x388] ;  /* 0x0000e200ff127b82 */ /* 0x000ee20000000a00 */
[----:B------:R-:W-:Y:S01]  /*0670*/  MOV R25, UR18 ;  /* 0x0000001200197c02 */ /* 0x000fe20008000f00 */
[----:B-1----:R-:W-:Y:S01]  /*0680*/  IMAD.WIDE.U32 R10, R3, 0x8, R10 ;  /* 0x00000008030a7825 */ /* 0x002fe200078e000a */
[----:B------:R-:W-:-:S02]  /*0690*/  IADD3.X R3, PT, PT, RZ, RZ, RZ, P0, !PT ;  /* 0x000000ffff037210 */ /* 0x000fc400007fe4ff */
[----:B--2---:R-:W-:-:S03]  /*06a0*/  LEA R16, P0, R2, UR6, 0x3 ;  /* 0x0000000602107c11 */ /* 0x004fc6000f8018ff */
[----:B0-----:R-:W2:Y:S01]  /*06b0*/  LDG.E.64 R10, desc[UR16][R10.64] ;  /* 0x000000100a0a7981 */ /* 0x001ea2000c1e1b00 */
[----:B---3--:R-:W-:Y:S01]  /*06c0*/  IMAD.WIDE R18, R5, 0x8, R18 ;  /* 0x0000000805127825 */ /* 0x008fe200078e0212 */
[----:B------:R-:W-:-:S04]  /*06d0*/  LEA.HI.X R17, R2, UR7, R3, 0x3, P0 ;  /* 0x0000000702117c11 */ /* 0x000fc800080f1c03 */
[----:B------:R-:W2:Y:S01]  /*06e0*/  LDG.E.64 R14, desc[UR16][R18.64] ;  /* 0x00000010120e7981 */ /* 0x000ea2000c1e1b00 */
[----:B------:R-:W-:-:S03]  /*06f0*/  IMAD.WIDE R22, R23, 0x8, R18 ;  /* 0x0000000817167825 */ /* 0x000fc600078e0212 */
[----:B------:R-:W3:Y:S04]  /*0700*/  LDG.E.64 R6, desc[UR16][R16.64+0x8] ;  /* 0x0000081010067981 */ /* 0x000ee8000c1e1b00 */
[----:B------:R-:W3:Y:S01]  /*0710*/  LDG.E.64 R8, desc[UR16][R22.64] ;  /* 0x0000001016087981 */ /* 0x000ee2000c1e1b00 */
[----:B------:R-:W-:Y:S01]  /*0720*/  IMAD.WIDE R24, R25, 0x8, R22 ;  /* 0x0000000819187825 */ /* 0x000fe200078e0216 */
[----:B------:R-:W-:Y:S02]  /*0730*/  MOV R27, UR18 ;  /* 0x00000012001b7c02 */ /* 0x000fe40008000f00 */
[----:B------:R-:W4:Y:S04]  /*0740*/  LDG.E.64 R2, desc[UR16][R16.64+0x10] ;  /* 0x0000101010027981 */ /* 0x000f28000c1e1b00 */
[----:B------:R-:W4:Y:S01]  /*0750*/  LDG.E.64 R4, desc[UR16][R24.64] ;  /* 0x0000001018047981 */ /* 0x000f22000c1e1b00 */
[----:B------:R-:W-:-:S03]  /*0760*/  IMAD.WIDE R26, R27, 0x8, R24 ;  /* 0x000000081b1a7825 */ /* 0x000fc600078e0218 */
[----:B------:R-:W5:Y:S04]  /*0770*/  LDG.E.64 R18, desc[UR16][R16.64+0x18] ;  /* 0x0000181010127981 */ /* 0x000f68000c1e1b00 */
[----:B------:R-:W5:Y:S01]  /*0780*/  LDG.E.64 R26, desc[UR16][R26.64] ;  /* 0x000000101a1a7981 */ /* 0x000f62000c1e1b00 */
[----:B------:R-:W-:Y:S01]  /*0790*/  UIADD3 UR4, UPT, UPT, UR4, 0x4, URZ ;  /* 0x0000000404047890 */ /* 0x000fe2000fffe0ff */
[----:B--2---:R-:W-:-:S08]  /*07a0*/  DFMA R10, R10, R14, R12 ;  /* 0x0000000e0a0a722b */ /* 0x004fd0000000000c */
[----:B---3--:R-:W-:-:S08]  /*07b0*/  DFMA R6, R6, R8, R10 ;  /* 0x000000080606722b */ /* 0x008fd0000000000a */
[----:B----4-:R-:W-:-:S08]  /*07c0*/  DFMA R2, R2, R4, R6 ;  /* 0x000000040202722b */ /* 0x010fd00000000006 */
[----:B-----5:R-:W-:-:S11]  /*07d0*/  DFMA R12, R18, R26, R2 ;  /* 0x0000001a120c722b */ /* 0x020fd60000000002 */
.L_x_3:
[----:B------:R-:W-:Y:S05]  /*07e0*/  BRA.U !UP1, `(.L_x_2) ;  /* 0x0000000109a87547 */ /* 0x000fea000b800000 */
[----:B------:R-:W-:Y:S01]  /*07f0*/  UISETP.NE.AND UP0, UPT, UR5, 0x1, UPT ;  /* 0x000000010500788c */ /* 0x000fe2000bf05270 */
[----:B------:R-:W-:Y:S01]  /*0800*/  IMAD.U32 R9, RZ, RZ, UR4 ;  /* 0x00000004ff097e24 */ /* 0x000fe2000f8e00ff */
[----:B------:R-:W-:Y:S02]  /*0810*/  ULOP3.LUT UR5, UR18, 0x1, URZ, 0xc0, !UPT ;  /* 0x0000000112057892 */ /* 0x000fe4000f8ec0ff */
[----:B------:R-:W-:Y:S02]  /*0820*/  MOV R11, UR18 ;  /* 0x00000012000b7c02 */ /* 0x000fe40008000f00 */
[----:B------:R-:W-:Y:S01]  /*0830*/  PLOP3.LUT P1, PT, PT, PT, UP0, 0x80, 0x8 ;  /* 0x000000000008781c */ /* 0x000fe20003f2f008 */
[----:B------:R-:W-:-:S04]  /*0840*/  UISETP.NE.U32.AND UP1, UPT, UR5, 0x1, UPT ;  /* 0x000000010500788c */ /* 0x000fc8000bf25070 */
[----:B------:R-:W1:Y:S02]  /*0850*/  @UP0 LDCU.128 UR8, c[0x0][0x380] ;  /* 0x00007000ff0807ac */ /* 0x000e640008000c00 */
[----:B------:R-:W-:Y:S01]  /*0860*/  PLOP3.LUT P0, PT, PT, PT, UP1, 0x80, 0x8 ;  /* 0x000000000008781c */ /* 0x000fe20003f0f018 */
[----:B------:R-:W2:Y:S05]  /*0870*/  @UP0 LDCU.64 UR6, c[0x0][0x380] ;  /* 0x00007000ff0607ac */ /* 0x000eaa0008000a00 */
[C---:B------:R-:W-:Y:S01]  /*0880*/  @P1 IADD3 R7, PT, PT, R21.reuse, UR4, RZ ;  /* 0x0000000415071c10 */ /* 0x040fe2000fffe0ff */
[----:B------:R-:W3:Y:S01]  /*0890*/  @!UP1 LDCU.128 UR12, c[0x0][0x380] ;  /* 0x00007000ff0c97ac */ /* 0x000ee20008000c00 */
[----:B------:R-:W-:Y:S01]  /*08a0*/  @P1 IADD3 R6, P2, PT, R21, UR4, RZ ;  /* 0x0000000415061c10 */ /* 0x000fe2000ff5e0ff */
[----:B------:R-:W-:Y:S01]  /*08b0*/  @P1 IMAD R9, R9, UR18, R0 ;  /* 0x0000001209091c24 */ /* 0x000fe2000f8e0200 */
[----:B------:R-:W-:Y:S01]  /*08c0*/  @UP0 UIADD3 UR4, UPT, UPT, UR4, 0x2, URZ ;  /* 0x0000000204040890 */ /* 0x000fe2000fffe0ff */
[----:B-1----:R-:W-:Y:S01]  /*08d0*/  MOV R2, UR8 ;  /* 0x0000000800027c02 */ /* 0x002fe20008000f00 */
[----:B------:R-:W-:Y:S01]  /*08e0*/  IMAD.U32 R3, RZ, RZ, UR9 ;  /* 0x00000009ff037e24 */ /* 0x000fe2000f8e00ff */
[----:B------:R-:W-:-:S02]  /*08f0*/  MOV R4, UR10 ;  /* 0x0000000a00047c02 */ /* 0x000fc40008000f00 */
[----:B------:R-:W-:Y:S01]  /*0900*/  MOV R5, UR11 ;  /* 0x0000000b00057c02 */ /* 0x000fe20008000f00 */
[----:B------:R-:W-:-:S04]  /*0910*/  @P1 IMAD.WIDE.U32 R2, R7, 0x8, R2 ;  /* 0x0000000807021825 */ /* 0x000fc800078e0002 */
[----:B------:R-:W-:Y:S01]  /*0920*/  @P1 IMAD.WIDE R4, R9, 0x8, R4 ;  /* 0x0000000809041825 */ /* 0x000fe200078e0204 */
[----:B------:R-:W-:Y:S01]  /*0930*/  MOV R19, UR4 ;  /* 0x0000000400137c02 */ /* 0x000fe20008000f00 */
[----:B0-----:R-:W4:Y:S02]  /*0940*/  @P1 LDG.E.64 R2, desc[UR16][R2.64] ;  /* 0x0000001002021981 */ /* 0x001f24000c1e1b00 */
[----:B------:R-:W-:Y:S01]  /*0950*/  @P1 IMAD.X R7, RZ, RZ, RZ, P2 ;  /* 0x000000ffff071224 */ /* 0x000fe200010e06ff */
[----:B--2---:R-:W-:-:S04]  /*0960*/  @P1 LEA R8, P2, R6, UR6, 0x3 ;  /* 0x0000000606081c11 */ /* 0x004fc8000f8418ff */
[----:B------:R-:W-:Y:S01]  /*0970*/  @P1 LEA.HI.X R9, R6, UR7, R7, 0x3, P2 ;  /* 0x0000000706091c11 */ /* 0x000fe200090f1c07 */
[----:B------:R-:W-:Y:S02]  /*0980*/  @P1 IMAD.WIDE R6, R11, 0x8, R4 ;  /* 0x000000080b061825 */ /* 0x000fe400078e0204 */
[----:B------:R-:W4:Y:S01]  /*0990*/  @P1 LDG.E.64 R4, desc[UR16][R4.64] ;  /* 0x0000001004041981 */ /* 0x000f22000c1e1b00 */
[----:B---3--:R-:W-:Y:S01]  /*09a0*/  MOV R14, UR12 ;  /* 0x0000000c000e7c02 */ /* 0x008fe20008000f00 */
[----:B------:R-:W-:Y:S01]  /*09b0*/  IMAD.U32 R15, RZ, RZ, UR13 ;  /* 0x0000000dff0f7e24 */ /* 0x000fe2000f8e00ff */
[----:B------:R-:W-:Y:S01]  /*09c0*/  MOV R10, UR14 ;  /* 0x0000000e000a7c02 */ /* 0x000fe20008000f00 */
[----:B------:R-:W-:Y:S01]  /*09d0*/  IMAD.U32 R11, RZ, RZ, UR15 ;  /* 0x0000000fff0b7e24 */ /* 0x000fe2000f8e00ff */
[----:B------:R-:W-:Y:S01]  /*09e0*/  @!P0 IADD3 R17, PT, PT, R21, UR4, RZ ;  /* 0x0000000415118c10 */ /* 0x000fe2000fffe0ff */
[----:B------:R-:W-:Y:S01]  /*09f0*/  @!P0 IMAD R19, R19, UR18, R0 ;  /* 0x0000001213138c24 */ /* 0x000fe2000f8e0200 */
[----:B------:R-:W2:Y:S04]  /*0a00*/  @P1 LDG.E.64 R6, desc[UR16][R6.64] ;  /* 0x0000001006061981 */ /* 0x000ea8000c1e1b00 */
[----:B------:R-:W2:Y:S01]  /*0a10*/  @P1 LDG.E.64 R8, desc[UR16][R8.64+0x8] ;  /* 0x0000081008081981 */ /* 0x000ea2000c1e1b00 */
[----:B------:R-:W-:-:S04]  /*0a20*/  @!P0 IMAD.WIDE.U32 R14, R17, 0x8, R14 ;  /* 0x00000008110e8825 */ /* 0x000fc800078e000e */
[----:B------:R-:W-:Y:S02]  /*0a30*/  @!P0 IMAD.WIDE R10, R19, 0x8, R10 ;  /* 0x00000008130a8825 */ /* 0x000fe400078e020a */
[----:B------:R-:W3:Y:S04]  /*0a40*/  @!P0 LDG.E.64 R14, desc[UR16][R14.64] ;  /* 0x000000100e0e8981 */ /* 0x000ee8000c1e1b00 */
[----:B------:R-:W3:Y:S01]  /*0a50*/  @!P0 LDG.E.64 R10, desc[UR16][R10.64] ;  /* 0x000000100a0a8981 */ /* 0x000ee2000c1e1b00 */
[----:B----4-:R-:W-:-:S08]  /*0a60*/  @P1 DFMA R2, R2, R4, R12 ;  /* 0x000000040202122b */ /* 0x010fd0000000000c */
[----:B--2---:R-:W-:-:S08]  /*0a70*/  @P1 DFMA R12, R8, R6, R2 ;  /* 0x00000006080c122b */ /* 0x004fd00000000002 */
[----:B---3--:R-:W-:-:S11]  /*0a80*/  @!P0 DFMA R12, R14, R10, R12 ;  /* 0x0000000a0e0c822b */ /* 0x008fd6000000000c */
.L_x_2:
[----:B------:R-:W1:Y:S01]  /*0a90*/  LDC.64 R2, c[0x0][0x390] ;  /* 0x0000e400ff027b82 */ /* 0x000e620000000a00 */
[----:B------:R-:W-:-:S05]  /*0aa0*/  IADD3 R21, PT, PT, R0, R21, RZ ;  /* 0x0000001500157210 */ /* 0x000fca0007ffe0ff */
[----:B-1----:R-:W-:-:S05]  /*0ab0*/  IMAD.WIDE R2, R21, 0x8, R2 ;  /* 0x0000000815027825 */ /* 0x002fca00078e0202 */
[----:B0-----:R-:W-:Y:S01]  /*0ac0*/  STG.E.64 desc[UR16][R2.64], R12 ;  /* 0x0000000c02007986 */ /* 0x001fe2000c101b10 */
[----:B------:R-:W-:Y:S05]  /*0ad0*/  EXIT ;  /* 0x000000000000794d */ /* 0x000fea0003800000 */
.L_x_4:
[----:B------:R-:W-:-:S00]  /*0ae0*/  BRA `(.L_x_4) ;  /* 0xfffffffc00fc7947 */ /* 0x000fc0000383ffff */
[----:B------:R-:W-:-:S00]  /*0af0*/  NOP ;  /* 0x0000000000007918 */ /* 0x000fc00000000000 */
        /* <DEDUP_REMOVED lines=8> */
.L_x_5:


//--------------------- .nv.shared.reserved.0     --------------------------
	.section	.nv.shared.reserved.0,"aw",@nobits
	.weak		__nv_reservedSMEM_offset_0_alias
	.size		__nv_reservedSMEM_offset_0_alias, 0, 64
	.other		__nv_reservedSMEM_offset_0_alias,@"STO_CUDA_RESERVED_SHARED STV_DEFAULT"
__nv_reservedSMEM_offset_0_alias:
	.zero		0
	.zero		64


//--------------------- .nv.constant0._Z13matrixMultGPUPdS_S_i --------------------------
	.section	.nv.constant0._Z13matrixMultGPUPdS_S_i,"a",@progbits
	.sectionflags	@""
	.align	4
.nv.constant0._Z13matrixMultGPUPdS_S_i:
	.zero		924


//--------------------- SYMBOLS --------------------------

	.type		.nv.reservedSmem.offset0,@object
	.size		.nv.reservedSmem.offset0,0x4
